//
// Generated by NVIDIA NVVM Compiler
//
// Compiler Build ID: CL-36424714
// Cuda compilation tools, release 13.0, V13.0.88
// Based on NVVM 20.0.0
//

.version 9.0
.target sm_100
.address_size 64

	// .globl	_Z10mul_matrixPiS_S_
// _ZZ10mul_matrixPiS_S_E3A_s has been demoted
// _ZZ10mul_matrixPiS_S_E3B_s has been demoted

.visible .entry _Z10mul_matrixPiS_S_(
	.param .u64 .ptr .align 1 _Z10mul_matrixPiS_S__param_0,
	.param .u64 .ptr .align 1 _Z10mul_matrixPiS_S__param_1,
	.param .u64 .ptr .align 1 _Z10mul_matrixPiS_S__param_2
)
{
	.reg .pred 	%p<2>;
	.reg .b32 	%r<130>;
	.reg .b64 	%rd<16>;
	// demoted variable
	.shared .align 4 .b8 _ZZ10mul_matrixPiS_S_E3A_s[4096];
	// demoted variable
	.shared .align 4 .b8 _ZZ10mul_matrixPiS_S_E3B_s[4096];
	ld.param.u64 	%rd6, [_Z10mul_matrixPiS_S__param_0];
	ld.param.u64 	%rd7, [_Z10mul_matrixPiS_S__param_1];
	ld.param.u64 	%rd5, [_Z10mul_matrixPiS_S__param_2];
	cvta.to.global.u64 	%rd8, %rd7;
	cvta.to.global.u64 	%rd1, %rd6;
	mov.u32 	%r14, %tid.x;
	mov.u32 	%r15, %tid.y;
	mov.u32 	%r16, %ctaid.x;
	mov.u32 	%r17, %ntid.x;
	mad.lo.s32 	%r18, %r16, %r17, %r14;
	mov.u32 	%r19, %ctaid.y;
	mov.u32 	%r20, %ntid.y;
	mul.lo.s32 	%r1, %r19, %r20;
	add.s32 	%r21, %r1, %r15;
	shl.b32 	%r22, %r18, 10;
	or.b32  	%r2, %r15, %r22;
	shl.b32 	%r23, %r14, 7;
	mov.u32 	%r24, _ZZ10mul_matrixPiS_S_E3A_s;
	add.s32 	%r3, %r24, %r23;
	shl.b32 	%r25, %r15, 2;
	add.s32 	%r4, %r3, %r25;
	shl.b32 	%r26, %r14, 10;
	add.s32 	%r27, %r21, %r26;
	mov.u32 	%r28, _ZZ10mul_matrixPiS_S_E3B_s;
	add.s32 	%r6, %r28, %r25;
	add.s32 	%r5, %r6, %r23;
	mul.wide.u32 	%rd9, %r27, 4;
	add.s64 	%rd15, %rd8, %rd9;
	mov.b32 	%r128, 0;
	mov.u32 	%r127, %r2;
	mov.u32 	%r129, %r128;
$L__BB0_1:
	mul.wide.s32 	%rd10, %r127, 4;
	add.s64 	%rd11, %rd1, %rd10;
	ld.global.u32 	%r29, [%rd11];
	st.shared.u32 	[%r4], %r29;
	ld.global.u32 	%r30, [%rd15];
	st.shared.u32 	[%r5], %r30;
	bar.sync 	0;
	ld.shared.u32 	%r31, [%r3];
	ld.shared.u32 	%r32, [%r6];
	mad.lo.s32 	%r33, %r32, %r31, %r129;
	ld.shared.u32 	%r34, [%r3+4];
	ld.shared.u32 	%r35, [%r6+128];
	mad.lo.s32 	%r36, %r35, %r34, %r33;
	ld.shared.u32 	%r37, [%r3+8];
	ld.shared.u32 	%r38, [%r6+256];
	mad.lo.s32 	%r39, %r38, %r37, %r36;
	ld.shared.u32 	%r40, [%r3+12];
	ld.shared.u32 	%r41, [%r6+384];
	mad.lo.s32 	%r42, %r41, %r40, %r39;
	ld.shared.u32 	%r43, [%r3+16];
	ld.shared.u32 	%r44, [%r6+512];
	mad.lo.s32 	%r45, %r44, %r43, %r42;
	ld.shared.u32 	%r46, [%r3+20];
	ld.shared.u32 	%r47, [%r6+640];
	mad.lo.s32 	%r48, %r47, %r46, %r45;
	ld.shared.u32 	%r49, [%r3+24];
	ld.shared.u32 	%r50, [%r6+768];
	mad.lo.s32 	%r51, %r50, %r49, %r48;
	ld.shared.u32 	%r52, [%r3+28];
	ld.shared.u32 	%r53, [%r6+896];
	mad.lo.s32 	%r54, %r53, %r52, %r51;
	ld.shared.u32 	%r55, [%r3+32];
	ld.shared.u32 	%r56, [%r6+1024];
	mad.lo.s32 	%r57, %r56, %r55, %r54;
	ld.shared.u32 	%r58, [%r3+36];
	ld.shared.u32 	%r59, [%r6+1152];
	mad.lo.s32 	%r60, %r59, %r58, %r57;
	ld.shared.u32 	%r61, [%r3+40];
	ld.shared.u32 	%r62, [%r6+1280];
	mad.lo.s32 	%r63, %r62, %r61, %r60;
	ld.shared.u32 	%r64, [%r3+44];
	ld.shared.u32 	%r65, [%r6+1408];
	mad.lo.s32 	%r66, %r65, %r64, %r63;
	ld.shared.u32 	%r67, [%r3+48];
	ld.shared.u32 	%r68, [%r6+1536];
	mad.lo.s32 	%r69, %r68, %r67, %r66;
	ld.shared.u32 	%r70, [%r3+52];
	ld.shared.u32 	%r71, [%r6+1664];
	mad.lo.s32 	%r72, %r71, %r70, %r69;
	ld.shared.u32 	%r73, [%r3+56];
	ld.shared.u32 	%r74, [%r6+1792];
	mad.lo.s32 	%r75, %r74, %r73, %r72;
	ld.shared.u32 	%r76, [%r3+60];
	ld.shared.u32 	%r77, [%r6+1920];
	mad.lo.s32 	%r78, %r77, %r76, %r75;
	ld.shared.u32 	%r79, [%r3+64];
	ld.shared.u32 	%r80, [%r6+2048];
	mad.lo.s32 	%r81, %r80, %r79, %r78;
	ld.shared.u32 	%r82, [%r3+68];
	ld.shared.u32 	%r83, [%r6+2176];
	mad.lo.s32 	%r84, %r83, %r82, %r81;
	ld.shared.u32 	%r85, [%r3+72];
	ld.shared.u32 	%r86, [%r6+2304];
	mad.lo.s32 	%r87, %r86, %r85, %r84;
	ld.shared.u32 	%r88, [%r3+76];
	ld.shared.u32 	%r89, [%r6+2432];
	mad.lo.s32 	%r90, %r89, %r88, %r87;
	ld.shared.u32 	%r91, [%r3+80];
	ld.shared.u32 	%r92, [%r6+2560];
	mad.lo.s32 	%r93, %r92, %r91, %r90;
	ld.shared.u32 	%r94, [%r3+84];
	ld.shared.u32 	%r95, [%r6+2688];
	mad.lo.s32 	%r96, %r95, %r94, %r93;
	ld.shared.u32 	%r97, [%r3+88];
	ld.shared.u32 	%r98, [%r6+2816];
	mad.lo.s32 	%r99, %r98, %r97, %r96;
	ld.shared.u32 	%r100, [%r3+92];
	ld.shared.u32 	%r101, [%r6+2944];
	mad.lo.s32 	%r102, %r101, %r100, %r99;
	ld.shared.u32 	%r103, [%r3+96];
	ld.shared.u32 	%r104, [%r6+3072];
	mad.lo.s32 	%r105, %r104, %r103, %r102;
	ld.shared.u32 	%r106, [%r3+100];
	ld.shared.u32 	%r107, [%r6+3200];
	mad.lo.s32 	%r108, %r107, %r106, %r105;
	ld.shared.u32 	%r109, [%r3+104];
	ld.shared.u32 	%r110, [%r6+3328];
	mad.lo.s32 	%r111, %r110, %r109, %r108;
	ld.shared.u32 	%r112, [%r3+108];
	ld.shared.u32 	%r113, [%r6+3456];
	mad.lo.s32 	%r114, %r113, %r112, %r111;
	ld.shared.u32 	%r115, [%r3+112];
	ld.shared.u32 	%r116, [%r6+3584];
	mad.lo.s32 	%r117, %r116, %r115, %r114;
	ld.shared.u32 	%r118, [%r3+116];
	ld.shared.u32 	%r119, [%r6+3712];
	mad.lo.s32 	%r120, %r119, %r118, %r117;
	ld.shared.u32 	%r121, [%r3+120];
	ld.shared.u32 	%r122, [%r6+3840];
	mad.lo.s32 	%r123, %r122, %r121, %r120;
	ld.shared.u32 	%r124, [%r3+124];
	ld.shared.u32 	%r125, [%r6+3968];
	mad.lo.s32 	%r129, %r125, %r124, %r123;
	bar.sync 	0;
	add.s32 	%r128, %r128, 1;
	add.s64 	%rd15, %rd15, 131072;
	add.s32 	%r127, %r127, 32;
	setp.ne.s32 	%p1, %r128, 32;
	@%p1 bra 	$L__BB0_1;
	cvta.to.global.u64 	%rd12, %rd5;
	add.s32 	%r126, %r2, %r1;
	mul.wide.s32 	%rd13, %r126, 4;
	add.s64 	%rd14, %rd12, %rd13;
	st.global.u32 	[%rd14], %r129;
	ret;

}


// ===== COMPILED SASS (sm_100) =====

	.target	sm_100

	.elftype	@"ET_EXEC"


//--------------------- .note.nv.tkinfo           --------------------------
	.section	.note.nv.tkinfo,"",@"SHT_NOTE"
	.sectionflags	@"SHF_NOTE_NV_TKINFO"
	.tkinfo
        /*0018*/ 	.word	0x00000002
        /*0030*/ 	.string	""
        /*0030*/ 	.string	"ptxas"
        /*0030*/ 	.string	"Cuda compilation tools, release 13.0, V13.0.88"
        /*0030*/ 	.string	"Build cuda_13.0.r13.0/compiler.36424714_0"
        /*0030*/ 	.string	"-arch sm_100 -m 64 "



//--------------------- .note.nv.cuinfo           --------------------------
	.section	.note.nv.cuinfo,"",@"SHT_NOTE"
	.sectionflags	@"SHF_NOTE_NV_CUINFO"
        /*0018*/ 	.short	0x0002
        /*001a*/ 	.short	0x0064
        /*001c*/ 	.short	0x0082
	.zero		2


//--------------------- .nv.info                  --------------------------
	.section	.nv.info,"",@"SHT_CUDA_INFO"
	.align	4


	//----- nvinfo : EIATTR_REGCOUNT
	.align		4
        /*0000*/ 	.byte	0x04, 0x2f
        /*0002*/ 	.short	(.L_1 - .L_0)
	.align		4
.L_0:
        /*0004*/ 	.word	index@(_Z10mul_matrixPiS_S_)
        /*0008*/ 	.word	0x00000020


	//----- nvinfo : EIATTR_FRAME_SIZE
	.align		4
.L_1:
        /*000c*/ 	.byte	0x04, 0x11
        /*000e*/ 	.short	(.L_3 - .L_2)
	.align		4
.L_2:
        /*0010*/ 	.word	index@(_Z10mul_matrixPiS_S_)
        /*0014*/ 	.word	0x00000000


	//----- nvinfo : EIATTR_MIN_STACK_SIZE
	.align		4
.L_3:
        /*0018*/ 	.byte	0x04, 0x12
        /*001a*/ 	.short	(.L_5 - .L_4)
	.align		4
.L_4:
        /*001c*/ 	.word	index@(_Z10mul_matrixPiS_S_)
        /*0020*/ 	.word	0x00000000
.L_5:


//--------------------- .nv.compat                --------------------------
	.section	.nv.compat,"",@"SHT_CUDA_COMPAT_INFO"
	.align	4
        /*0000*/ 	.byte	0x02, 0x09, 0x00, 0x00, 0x02, 0x02, 0x01, 0x00, 0x02, 0x05, 0x05, 0x00, 0x03, 0x07, 0x01, 0x01
        /*0010*/ 	.byte	0x02, 0x03, 0x00, 0x00, 0x02, 0x06, 0x01, 0x00, 0x04, 0x0b, 0x08, 0x00, 0x09, 0x00, 0x00, 0x00
        /*0020*/ 	.byte	0x00, 0x00, 0x00, 0x00


//--------------------- .nv.info._Z10mul_matrixPiS_S_ --------------------------
	.section	.nv.info._Z10mul_matrixPiS_S_,"",@"SHT_CUDA_INFO"
	.sectionflags	@""
	.align	4


	//----- nvinfo : EIATTR_CUDA_API_VERSION
	.align		4
        /*0000*/ 	.byte	0x04, 0x37
        /*0002*/ 	.short	(.L_7 - .L_6)
.L_6:
        /*0004*/ 	.word	0x00000082


	//----- nvinfo : EIATTR_KPARAM_INFO
	.align		4
.L_7:
        /*0008*/ 	.byte	0x04, 0x17
        /*000a*/ 	.short	(.L_9 - .L_8)
.L_8:
        /*000c*/ 	.word	0x00000000
        /*0010*/ 	.short	0x0002
        /*0012*/ 	.short	0x0010
        /*0014*/ 	.byte	0x00, 0xf5, 0x21, 0x00


	//----- nvinfo : EIATTR_KPARAM_INFO
	.align		4
.L_9:
        /*0018*/ 	.byte	0x04, 0x17
        /*001a*/ 	.short	(.L_11 - .L_10)
.L_10:
        /*001c*/ 	.word	0x00000000
        /*0020*/ 	.short	0x0001
        /*0022*/ 	.short	0x0008
        /*0024*/ 	.byte	0x00, 0xf5, 0x21, 0x00


	//----- nvinfo : EIATTR_KPARAM_INFO
	.align		4
.L_11:
        /*0028*/ 	.byte	0x04, 0x17
        /*002a*/ 	.short	(.L_13 - .L_12)
.L_12:
        /*002c*/ 	.word	0x00000000
        /*0030*/ 	.short	0x0000
        /*0032*/ 	.short	0x0000
        /*0034*/ 	.byte	0x00, 0xf5, 0x21, 0x00


	//----- nvinfo : EIATTR_SPARSE_MMA_MASK
	.align		4
.L_13:
        /*0038*/ 	.byte	0x03, 0x50
        /*003a*/ 	.short	0x0000


	//----- nvinfo : EIATTR_MAXREG_COUNT
	.align		4
        /*003c*/ 	.byte	0x03, 0x1b
        /*003e*/ 	.short	0x00ff


	//----- nvinfo : EIATTR_NUM_BARRIERS
	.align		4
        /*0040*/ 	.byte	0x02, 0x4c
        /*0042*/ 	.byte	0x01
	.zero		1


	//----- nvinfo : EIATTR_MERCURY_ISA_VERSION
	.align		4
        /*0044*/ 	.byte	0x03, 0x5f
        /*0046*/ 	.short	0x0101


	//----- nvinfo : EIATTR_VRC_CTA_INIT_COUNT
	.align		4
        /*0048*/ 	.byte	0x02, 0x4a
	.zero		1
	.zero		1


	//----- nvinfo : EIATTR_EXIT_INSTR_OFFSETS
	.align		4
        /*004c*/ 	.byte	0x04, 0x1c
        /*004e*/ 	.short	(.L_15 - .L_14)


	//   ....[0]....
.L_14:
        /*0050*/ 	.word	0x00000790


	//----- nvinfo : EIATTR_CBANK_PARAM_SIZE
	.align		4
.L_15:
        /*0054*/ 	.byte	0x03, 0x19
        /*0056*/ 	.short	0x0018


	//----- nvinfo : EIATTR_PARAM_CBANK
	.align		4
        /*0058*/ 	.byte	0x04, 0x0a
        /*005a*/ 	.short	(.L_17 - .L_16)
	.align		4
.L_16:
        /*005c*/ 	.word	index@(.nv.constant0._Z10mul_matrixPiS_S_)
        /*0060*/ 	.short	0x0380
        /*0062*/ 	.short	0x0018


	//----- nvinfo : EIATTR_SW_WAR
	.align		4
.L_17:
        /*0064*/ 	.byte	0x04, 0x36
        /*0066*/ 	.short	(.L_19 - .L_18)
.L_18:
        /*0068*/ 	.word	0x00000008
.L_19:


//--------------------- .nv.callgraph             --------------------------
	.section	.nv.callgraph,"",@"SHT_CUDA_CALLGRAPH"
	.align	4
	.sectionentsize	8
	.align		4
        /*0000*/ 	.word	0x00000000
	.align		4
        /*0004*/ 	.word	0xffffffff
	.align		4
        /*0008*/ 	.word	0x00000000
	.align		4
        /*000c*/ 	.word	0xfffffffe
	.align		4
        /*0010*/ 	.word	0x00000000
	.align		4
        /*0014*/ 	.word	0xfffffffd
	.align		4
        /*0018*/ 	.word	0x00000000
	.align		4
        /*001c*/ 	.word	0xfffffffc


//--------------------- .text._Z10mul_matrixPiS_S_ --------------------------
	.section	.text._Z10mul_matrixPiS_S_,"ax",@progbits
	.align	128
        .global         _Z10mul_matrixPiS_S_
        .type           _Z10mul_matrixPiS_S_,@function
        .size           _Z10mul_matrixPiS_S_,(.L_x_2 - _Z10mul_matrixPiS_S_)
        .other          _Z10mul_matrixPiS_S_,@"STO_CUDA_ENTRY STV_DEFAULT"
_Z10mul_matrixPiS_S_:
.text._Z10mul_matrixPiS_S_:
[----:B------:R-:W-:Y:S01]  /*0000*/  LDC R1, c[0x0][0x37c] ;  /* 0x0000df00ff017b82 */ /* 0x000fe20000000800 */
[----:B------:R-:W0:Y:S07]  /*0010*/  S2R R18, SR_TID.Y ;  /* 0x0000000000127919 */ /* 0x000e2e0000002200 */
[----:B------:R-:W1:Y:S01]  /*0020*/  S2UR UR5, SR_CTAID.Y ;  /* 0x00000000000579c3 */ /* 0x000e620000002600 */
[----:B------:R-:W2:Y:S01]  /*0030*/  LDCU.64 UR8, c[0x0][0x358] ;  /* 0x00006b00ff0877ac */ /* 0x000ea20008000a00 */
[----:B------:R-:W3:Y:S06]  /*0040*/  S2R R16, SR_TID.X ;  /* 0x0000000000107919 */ /* 0x000eec0000002100 */
[----:B------:R-:W4:Y:S01]  /*0050*/  LDC R7, c[0x0][0x360] ;  /* 0x0000d800ff077b82 */ /* 0x000f220000000800 */
[----:B------:R-:W1:Y:S07]  /*0060*/  LDCU UR4, c[0x0][0x364] ;  /* 0x00006c80ff0477ac */ /* 0x000e6e0008000800 */
[----:B------:R-:W4:Y:S08]  /*0070*/  S2UR UR10, SR_CTAID.X ;  /* 0x00000000000a79c3 */ /* 0x000f300000002500 */
[----:B------:R-:W5:Y:S01]  /*0080*/  S2UR UR7, SR_CgaCtaId ;  /* 0x00000000000779c3 */ /* 0x000f620000008800 */
[----:B-1----:R-:W-:-:S03]  /*0090*/  UIMAD UR5, UR5, UR4, URZ ;  /* 0x00000004050572a4 */ /* 0x002fc6000f8e02ff */
[----:B------:R-:W-:-:S04]  /*00a0*/  UMOV UR4, 0x400 ;  /* 0x0000040000047882 */ /* 0x000fc80000000000 */
[----:B------:R-:W1:Y:S01]  /*00b0*/  LDC.64 R2, c[0x0][0x388] ;  /* 0x0000e200ff027b82 */ /* 0x000e620000000a00 */
[----:B0-----:R-:W-:Y:S01]  /*00c0*/  IADD3 R0, PT, PT, R18, UR5, RZ ;  /* 0x0000000512007c10 */ /* 0x001fe2000fffe0ff */
[----:B------:R-:W-:-:S03]  /*00d0*/  UIADD3 UR6, UPT, UPT, UR4, 0x1000, URZ ;  /* 0x0000100004067890 */ /* 0x000fc6000fffe0ff */
[----:B---3--:R-:W-:-:S03]  /*00e0*/  LEA R5, R16, R0, 0xa ;  /* 0x0000000010057211 */ /* 0x008fc600078e50ff */
[----:B------:R-:W0:Y:S01]  /*00f0*/  LDC.64 R22, c[0x0][0x380] ;  /* 0x0000e000ff167b82 */ /* 0x000e220000000a00 */
[----:B----4-:R-:W-:Y:S02]  /*0100*/  IMAD R0, R7, UR10, R16 ;  /* 0x0000000a07007c24 */ /* 0x010fe4000f8e0210 */
[----:B------:R-:W-:-:S03]  /*0110*/  HFMA2 R7, -RZ, RZ, 0, 0 ;  /* 0x00000000ff077431 */ /* 0x000fc600000001ff */
[----:B------:R-:W-:Y:S01]  /*0120*/  SHF.L.U32 R20, R0, 0xa, RZ ;  /* 0x0000000a00147819 */ /* 0x000fe200000006ff */
[----:B-----5:R-:W-:Y:S02]  /*0130*/  ULEA UR4, UR7, UR4, 0x18 ;  /* 0x0000000407047291 */ /* 0x020fe4000f8ec0ff */
[----:B------:R-:W-:Y:S01]  /*0140*/  ULEA UR6, UR7, UR6, 0x18 ;  /* 0x0000000607067291 */ /* 0x000fe2000f8ec0ff */
[----:B------:R-:W-:-:S03]  /*0150*/  LOP3.LUT R20, R18, R20, RZ, 0xfc, !PT ;  /* 0x0000001412147212 */ /* 0x000fc600078efcff */
[----:B------:R-:W-:Y:S01]  /*0160*/  LEA R19, R16, UR4, 0x7 ;  /* 0x0000000410137c11 */ /* 0x000fe2000f8e38ff */
[----:B------:R-:W-:Y:S01]  /*0170*/  UMOV UR4, URZ ;  /* 0x000000ff00047c82 */ /* 0x000fe20008000000 */
[----:B-1----:R-:W-:Y:S01]  /*0180*/  IMAD.WIDE.U32 R2, R5, 0x4, R2 ;  /* 0x0000000405027825 */ /* 0x002fe200078e0002 */
[C---:B------:R-:W-:Y:S02]  /*0190*/  LEA R17, R18.reuse, UR6, 0x2 ;  /* 0x0000000612117c11 */ /* 0x040fe4000f8e10ff */
[----:B------:R-:W-:Y:S02]  /*01a0*/  LEA R18, R18, R19, 0x2 ;  /* 0x0000001312127211 */ /* 0x000fe400078e10ff */
[----:B------:R-:W-:Y:S02]  /*01b0*/  MOV R0, R2 ;  /* 0x0000000200007202 */ /* 0x000fe40000000f00 */
[----:B------:R-:W-:Y:S02]  /*01c0*/  LEA R16, R16, R17, 0x7 ;  /* 0x0000001110107211 */ /* 0x000fe400078e38ff */
[----:B0-2---:R-:W-:-:S07]  /*01d0*/  MOV R2, R20 ;  /* 0x0000001400027202 */ /* 0x005fce0000000f00 */
.L_x_0:
[----:B------:R-:W-:Y:S01]  /*01e0*/  IMAD.WIDE R4, R2, 0x4, R22 ;  /* 0x0000000402047825 */ /* 0x000fe200078e0216 */
[----:B------:R-:W-:Y:S02]  /*01f0*/  MOV R25, R3 ;  /* 0x0000000300197202 */ /* 0x000fe40000000f00 */
[----:B------:R-:W-:-:S03]  /*0200*/  MOV R24, R0 ;  /* 0x0000000000187202 */ /* 0x000fc60000000f00 */
[----:B------:R-:W2:Y:S04]  /*0210*/  LDG.E R5, desc[UR8][R4.64] ;  /* 0x0000000804057981 */ /* 0x000ea8000c1e1900 */
[----:B------:R-:W3:Y:S01]  /*0220*/  LDG.E R25, desc[UR8][R24.64] ;  /* 0x0000000818197981 */ /* 0x000ee2000c1e1900 */
[----:B------:R-:W-:Y:S01]  /*0230*/  UIADD3 UR4, UPT, UPT, UR4, 0x1, URZ ;  /* 0x0000000104047890 */ /* 0x000fe2000fffe0ff */
[----:B------:R-:W-:Y:S02]  /*0240*/  IADD3 R0, P0, PT, R0, 0x20000, RZ ;  /* 0x0002000000007810 */ /* 0x000fe40007f1e0ff */
[----:B------:R-:W-:Y:S01]  /*0250*/  IADD3 R2, PT, PT, R2, 0x20, RZ ;  /* 0x0000002002027810 */ /* 0x000fe20007ffe0ff */
[----:B------:R-:W-:Y:S01]  /*0260*/  UISETP.NE.AND UP0, UPT, UR4, 0x20, UPT ;  /* 0x000000200400788c */ /* 0x000fe2000bf05270 */
[----:B------:R-:W-:Y:S01]  /*0270*/  IADD3.X R3, PT, PT, RZ, R3, RZ, P0, !PT ;  /* 0x00000003ff037210 */ /* 0x000fe200007fe4ff */
[----:B--2---:R-:W-:Y:S04]  /*0280*/  STS [R18], R5 ;  /* 0x0000000512007388 */ /* 0x004fe80000000800 */
[----:B---3--:R-:W-:Y:S01]  /*0290*/  STS [R16], R25 ;  /* 0x0000001910007388 */ /* 0x008fe20000000800 */
[----:B------:R-:W-:Y:S06]  /*02a0*/  BAR.SYNC.DEFER_BLOCKING 0x0 ;  /* 0x0000000000007b1d */ /* 0x000fec0000010000 */
[----:B------:R-:W-:Y:S04]  /*02b0*/  LDS R6, [R17] ;  /* 0x0000000011067984 */ /* 0x000fe80000000800 */
[----:B------:R-:W0:Y:S04]  /*02c0*/  LDS.128 R8, [R19] ;  /* 0x0000000013087984 */ /* 0x000e280000000c00 */
[----:B------:R-:W1:Y:S04]  /*02d0*/  LDS R27, [R17+0x80] ;  /* 0x00008000111b7984 */ /* 0x000e680000000800 */
[----:B------:R-:W2:Y:S04]  /*02e0*/  LDS R4, [R17+0x100] ;  /* 0x0001000011047984 */ /* 0x000ea80000000800 */
[----:B------:R-:W3:Y:S04]  /*02f0*/  LDS R28, [R17+0x180] ;  /* 0x00018000111c7984 */ /* 0x000ee80000000800 */
[----:B------:R-:W-:Y:S04]  /*0300*/  LDS R29, [R17+0x200] ;  /* 0x00020000111d7984 */ /* 0x000fe80000000800 */
[----:B------:R-:W4:Y:S04]  /*0310*/  LDS.128 R12, [R19+0x10] ;  /* 0x00001000130c7984 */ /* 0x000f280000000c00 */
[----:B------:R-:W5:Y:S04]  /*0320*/  LDS R26, [R17+0x280] ;  /* 0x00028000111a7984 */ /* 0x000f680000000800 */
[----:B------:R-:W5:Y:S04]  /*0330*/  LDS R21, [R17+0x300] ;  /* 0x0003000011157984 */ /* 0x000f680000000800 */
[----:B------:R-:W5:Y:S04]  /*0340*/  LDS R24, [R17+0x380] ;  /* 0x0003800011187984 */ /* 0x000f680000000800 */
[----:B------:R-:W-:Y:S01]  /*0350*/  LDS R25, [R17+0x400] ;  /* 0x0004000011197984 */ /* 0x000fe20000000800 */
[----:B0-----:R-:W-:-:S04]  /*0360*/  IMAD R6, R8, R6, R7 ;  /* 0x0000000608067224 */ /* 0x001fc800078e0207 */
[----:B-1----:R-:W-:Y:S02]  /*0370*/  IMAD R9, R27, R9, R6 ;  /* 0x000000091b097224 */ /* 0x002fe400078e0206 */
[----:B------:R-:W-:Y:S02]  /*0380*/  LDS R27, [R17+0x500] ;  /* 0x00050000111b7984 */ /* 0x000fe40000000800 */
[----:B--2---:R-:W-:Y:S02]  /*0390*/  IMAD R9, R4, R10, R9 ;  /* 0x0000000a04097224 */ /* 0x004fe400078e0209 */
[----:B------:R-:W0:Y:S02]  /*03a0*/  LDS.128 R4, [R19+0x20] ;  /* 0x0000200013047984 */ /* 0x000e240000000c00 */
[----:B---3--:R-:W-:Y:S02]  /*03b0*/  IMAD R9, R28, R11, R9 ;  /* 0x0000000b1c097224 */ /* 0x008fe400078e0209 */
[----:B------:R-:W1:Y:S02]  /*03c0*/  LDS R28, [R17+0x480] ;  /* 0x00048000111c7984 */ /* 0x000e640000000800 */
[----:B----4-:R-:W-:-:S02]  /*03d0*/  IMAD R9, R12, R29, R9 ;  /* 0x0000001d0c097224 */ /* 0x010fc400078e0209 */
[----:B------:R-:W-:Y:S02]  /*03e0*/  LDS R29, [R17+0x700] ;  /* 0x00070000111d7984 */ /* 0x000fe40000000800 */
[----:B-----5:R-:W-:Y:S02]  /*03f0*/  IMAD R9, R26, R13, R9 ;  /* 0x0000000d1a097224 */ /* 0x020fe400078e0209 */
[----:B------:R-:W2:Y:S02]  /*0400*/  LDS R26, [R17+0x580] ;  /* 0x00058000111a7984 */ /* 0x000ea40000000800 */
[----:B------:R-:W-:Y:S02]  /*0410*/  IMAD R14, R21, R14, R9 ;  /* 0x0000000e150e7224 */ /* 0x000fe400078e0209 */
[----:B------:R-:W-:Y:S02]  /*0420*/  LDS R21, [R17+0x600] ;  /* 0x0006000011157984 */ /* 0x000fe40000000800 */
[----:B------:R-:W-:-:S02]  /*0430*/  IMAD R14, R24, R15, R14 ;  /* 0x0000000f180e7224 */ /* 0x000fc400078e020e */
[----:B------:R-:W3:Y:S04]  /*0440*/  LDS.128 R8, [R19+0x30] ;  /* 0x0000300013087984 */ /* 0x000ee80000000c00 */
[----:B------:R-:W4:Y:S01]  /*0450*/  LDS R24, [R17+0x680] ;  /* 0x0006800011187984 */ /* 0x000f220000000800 */
[----:B0-----:R-:W-:-:S03]  /*0460*/  IMAD R14, R4, R25, R14 ;  /* 0x00000019040e7224 */ /* 0x001fc600078e020e */
[----:B------:R-:W0:Y:S01]  /*0470*/  LDS R4, [R17+0x780] ;  /* 0x0007800011047984 */ /* 0x000e220000000800 */
[----:B-1----:R-:W-:-:S03]  /*0480*/  IMAD R5, R28, R5, R14 ;  /* 0x000000051c057224 */ /* 0x002fc600078e020e */
[----:B------:R-:W-:Y:S01]  /*0490*/  LDS R25, [R17+0x800] ;  /* 0x0008000011197984 */ /* 0x000fe20000000800 */
[----:B------:R-:W-:-:S03]  /*04a0*/  IMAD R5, R27, R6, R5 ;  /* 0x000000061b057224 */ /* 0x000fc600078e0205 */
[----:B------:R-:W1:Y:S04]  /*04b0*/  LDS.128 R12, [R19+0x40] ;  /* 0x00004000130c7984 */ /* 0x000e680000000c00 */
[----:B------:R-:W-:Y:S01]  /*04c0*/  LDS R27, [R17+0xa00] ;  /* 0x000a0000111b7984 */ /* 0x000fe20000000800 */
[----:B--2---:R-:W-:-:S03]  /*04d0*/  IMAD R5, R26, R7, R5 ;  /* 0x000000071a057224 */ /* 0x004fc600078e0205 */
[----:B------:R-:W2:Y:S04]  /*04e0*/  LDS R26, [R17+0x880] ;  /* 0x00088000111a7984 */ /* 0x000ea80000000800 */
[----:B------:R-:W-:Y:S01]  /*04f0*/  LDS R28, [R17+0xa80] ;  /* 0x000a8000111c7984 */ /* 0x000fe20000000800 */
[----:B---3--:R-:W-:-:S03]  /*0500*/  IMAD R5, R8, R21, R5 ;  /* 0x0000001508057224 */ /* 0x008fc600078e0205 */
[----:B------:R-:W3:Y:S01]  /*0510*/  LDS R21, [R17+0x900] ;  /* 0x0009000011157984 */ /* 0x000ee20000000800 */
[----:B----4-:R-:W-:-:S03]  /*0520*/  IMAD R5, R24, R9, R5 ;  /* 0x0000000918057224 */ /* 0x010fc600078e0205 */
[----:B------:R-:W4:Y:S01]  /*0530*/  LDS R24, [R17+0x980] ;  /* 0x0009800011187984 */ /* 0x000f220000000800 */
[----:B------:R-:W-:-:S03]  /*0540*/  IMAD R5, R29, R10, R5 ;  /* 0x0000000a1d057224 */ /* 0x000fc600078e0205 */
[----:B------:R-:W-:Y:S01]  /*0550*/  LDS R29, [R17+0xb00] ;  /* 0x000b0000111d7984 */ /* 0x000fe20000000800 */
[----:B0-----:R-:W-:-:S03]  /*0560*/  IMAD R11, R4, R11, R5 ;  /* 0x0000000b040b7224 */ /* 0x001fc600078e0205 */
[----:B------:R-:W0:Y:S01]  /*0570*/  LDS.128 R4, [R19+0x50] ;  /* 0x0000500013047984 */ /* 0x000e220000000c00 */
[----:B-1----:R-:W-:-:S03]  /*0580*/  IMAD R11, R12, R25, R11 ;  /* 0x000000190c0b7224 */ /* 0x002fc600078e020b */
[----:B------:R-:W1:Y:S04]  /*0590*/  LDS R12, [R17+0xb80] ;  /* 0x000b8000110c7984 */ /* 0x000e680000000800 */
[----:B------:R-:W-:Y:S01]  /*05a0*/  LDS R25, [R17+0xe00] ;  /* 0x000e000011197984 */ /* 0x000fe20000000800 */
[----:B--2---:R-:W-:-:S03]  /*05b0*/  IMAD R11, R26, R13, R11 ;  /* 0x0000000d1a0b7224 */ /* 0x004fc600078e020b */
[----:B------:R-:W-:Y:S01]  /*05c0*/  LDS R13, [R17+0xc00] ;  /* 0x000c0000110d7984 */ /* 0x000fe20000000800 */
[----:B---3--:R-:W-:-:S03]  /*05d0*/  IMAD R14, R21, R14, R11 ;  /* 0x0000000e150e7224 */ /* 0x008fc600078e020b */
[----:B------:R-:W2:Y:S01]  /*05e0*/  LDS.128 R8, [R19+0x60] ;  /* 0x0000600013087984 */ /* 0x000ea20000000c00 */
[----:B----4-:R-:W-:-:S03]  /*05f0*/  IMAD R14, R24, R15, R14 ;  /* 0x0000000f180e7224 */ /* 0x010fc600078e020e */
[----:B------:R-:W-:Y:S04]  /*0600*/  LDS R15, [R17+0xd00] ;  /* 0x000d0000110f7984 */ /* 0x000fe80000000800 */
[----:B------:R-:W-:Y:S04]  /*0610*/  LDS R24, [R17+0xd80] ;  /* 0x000d800011187984 */ /* 0x000fe80000000800 */
[----:B------:R-:W-:Y:S01]  /*0620*/  LDS R21, [R17+0xf00] ;  /* 0x000f000011157984 */ /* 0x000fe20000000800 */
[----:B0-----:R-:W-:-:S03]  /*0630*/  IMAD R4, R4, R27, R14 ;  /* 0x0000001b04047224 */ /* 0x001fc600078e020e */
[----:B------:R-:W0:Y:S01]  /*0640*/  LDS R14, [R17+0xc80] ;  /* 0x000c8000110e7984 */ /* 0x000e220000000800 */
[----:B------:R-:W-:-:S04]  /*0650*/  IMAD R4, R28, R5, R4 ;  /* 0x000000051c047224 */ /* 0x000fc800078e0204 */
[----:B------:R-:W-:-:S04]  /*0660*/  IMAD R4, R29, R6, R4 ;  /* 0x000000061d047224 */ /* 0x000fc800078e0204 */
[----:B-1----:R-:W-:Y:S02]  /*0670*/  IMAD R26, R12, R7, R4 ;  /* 0x000000070c1a7224 */ /* 0x002fe400078e0204 */
[----:B------:R-:W1:Y:S04]  /*0680*/  LDS.128 R4, [R19+0x70] ;  /* 0x0000700013047984 */ /* 0x000e680000000c00 */
[----:B------:R-:W3:Y:S01]  /*0690*/  LDS R12, [R17+0xe80] ;  /* 0x000e8000110c7984 */ /* 0x000ee20000000800 */
[----:B--2---:R-:W-:-:S03]  /*06a0*/  IMAD R13, R8, R13, R26 ;  /* 0x0000000d080d7224 */ /* 0x004fc600078e021a */
[----:B------:R-:W2:Y:S01]  /*06b0*/  LDS R8, [R17+0xf80] ;  /* 0x000f800011087984 */ /* 0x000ea20000000800 */
[----:B0-----:R-:W-:-:S04]  /*06c0*/  IMAD R9, R14, R9, R13 ;  /* 0x000000090e097224 */ /* 0x001fc800078e020d */
[----:B------:R-:W-:-:S04]  /*06d0*/  IMAD R9, R15, R10, R9 ;  /* 0x0000000a0f097224 */ /* 0x000fc800078e0209 */
[----:B------:R-:W-:-:S04]  /*06e0*/  IMAD R9, R24, R11, R9 ;  /* 0x0000000b18097224 */ /* 0x000fc800078e0209 */
[----:B-1----:R-:W-:-:S04]  /*06f0*/  IMAD R4, R4, R25, R9 ;  /* 0x0000001904047224 */ /* 0x002fc800078e0209 */
[----:B---3--:R-:W-:-:S04]  /*0700*/  IMAD R4, R12, R5, R4 ;  /* 0x000000050c047224 */ /* 0x008fc800078e0204 */
[----:B------:R-:W-:-:S04]  /*0710*/  IMAD R4, R21, R6, R4 ;  /* 0x0000000615047224 */ /* 0x000fc800078e0204 */
[----:B--2---:R-:W-:Y:S01]  /*0720*/  IMAD R7, R8, R7, R4 ;  /* 0x0000000708077224 */ /* 0x004fe200078e0204 */
[----:B------:R-:W-:Y:S06]  /*0730*/  BAR.SYNC.DEFER_BLOCKING 0x0 ;  /* 0x0000000000007b1d */ /* 0x000fec0000010000 */
[----:B------:R-:W-:Y:S05]  /*0740*/  BRA.U UP0, `(.L_x_0) ;  /* 0xfffffff900a47547 */ /* 0x000fea000b83ffff */
[----:B------:R-:W0:Y:S01]  /*0750*/  LDC.64 R2, c[0x0][0x390] ;  /* 0x0000e400ff027b82 */ /* 0x000e220000000a00 */
[----:B------:R-:W-:-:S05]  /*0760*/  IADD3 R5, PT, PT, R20, UR5, RZ ;  /* 0x0000000514057c10 */ /* 0x000fca000fffe0ff */
[----:B0-----:R-:W-:-:S05]  /*0770*/  IMAD.WIDE R2, R5, 0x4, R2 ;  /* 0x0000000405027825 */ /* 0x001fca00078e0202 */
[----:B------:R-:W-:Y:S01]  /*0780*/  STG.E desc[UR8][R2.64], R7 ;  /* 0x0000000702007986 */ /* 0x000fe2000c101908 */
[----:B------:R-:W-:Y:S05]  /*0790*/  EXIT ;  /* 0x000000000000794d */ /* 0x000fea0003800000 */
.L_x_1:
[----:B------:R-:W-:-:S00]  /*07a0*/  BRA `(.L_x_1) ;  /* 0xfffffffc00fc7947 */ /* 0x000fc0000383ffff */
[----:B------:R-:W-:-:S00]  /*07b0*/  NOP ;  /* 0x0000000000007918 */ /* 0x000fc00000000000 */
        /* <DEDUP_REMOVED lines=12> */
.L_x_2:


//--------------------- .nv.shared._Z10mul_matrixPiS_S_ --------------------------
	.section	.nv.shared._Z10mul_matrixPiS_S_,"aw",@nobits
	.sectionflags	@""
	.align	4
.nv.shared._Z10mul_matrixPiS_S_:
	.zero		9216


//--------------------- .nv.shared.reserved.0     --------------------------
	.section	.nv.shared.reserved.0,"aw",@nobits
	.weak		__nv_reservedSMEM_offset_0_alias
	.size		__nv_reservedSMEM_offset_0_alias, 0, 64
	.other		__nv_reservedSMEM_offset_0_alias,@"STO_CUDA_RESERVED_SHARED STV_DEFAULT"
__nv_reservedSMEM_offset_0_alias:
	.zero		0
	.zero		64


//--------------------- .nv.constant0._Z10mul_matrixPiS_S_ --------------------------
	.section	.nv.constant0._Z10mul_matrixPiS_S_,"a",@progbits
	.sectionflags	@""
	.align	4
.nv.constant0._Z10mul_matrixPiS_S_:
	.zero		920


//--------------------- SYMBOLS --------------------------

	.type		.nv.reservedSmem.offset0,@object
	.size		.nv.reservedSmem.offset0,0x4
	.type		.nv.reservedSmem.cap,@object
	.size		.nv.reservedSmem.cap,0x4
